	.headerflags	@"EF_CUDA_TEXMODE_UNIFIED EF_CUDA_64BIT_ADDRESS EF_CUDA_ACCELERATORS EF_CUDA_SM90 EF_CUDA_VIRTUAL_SM(EF_CUDA_SM90)"
	.elftype	@"ET_EXEC"


//--------------------- .nv.info                  --------------------------
	.section	.nv.info,"",@"SHT_CUDA_INFO"
	.align	4


	//----- nvinfo : EIATTR_REGCOUNT
	.align		4
        /*0000*/ 	.byte	0x04, 0x2f
        /*0002*/ 	.short	(.L_3 - .L_2)
	.align		4
.L_2:
        /*0004*/ 	.word	index@(triton_poi_fused__native_batch_norm_legit_no_training_add_6)
        /*0008*/ 	.word	0x00000020


	//----- nvinfo : EIATTR_MIN_STACK_SIZE
	.align		4
.L_3:
        /*000c*/ 	.byte	0x04, 0x12
        /*000e*/ 	.short	(.L_5 - .L_4)
	.align		4
.L_4:
        /*0010*/ 	.word	index@(triton_poi_fused__native_batch_norm_legit_no_training_add_6)
        /*0014*/ 	.word	0x00000000


	//----- nvinfo : EIATTR_FRAME_SIZE
	.align		4
.L_5:
        /*0018*/ 	.byte	0x04, 0x11
        /*001a*/ 	.short	(.L_7 - .L_6)
	.align		4
.L_6:
        /*001c*/ 	.word	index@(triton_poi_fused__native_batch_norm_legit_no_training_add_6)
        /*0020*/ 	.word	0x00000000


	//----- nvinfo : EIATTR_MIN_STACK_SIZE
	.align		4
.L_7:
        /*0024*/ 	.byte	0x04, 0x12
        /*0026*/ 	.short	(.L_9 - .L_8)
	.align		4
.L_8:
        /*0028*/ 	.word	index@(triton_poi_fused__native_batch_norm_legit_no_training_add_6)
        /*002c*/ 	.word	0x00000000
.L_9:


//--------------------- .nv.info.triton_poi_fused__native_batch_norm_legit_no_training_add_6 --------------------------
	.section	.nv.info.triton_poi_fused__native_batch_norm_legit_no_training_add_6,"",@"SHT_CUDA_INFO"
	.sectionflags	@""
	.align	4


	//----- nvinfo : EIATTR_CUDA_API_VERSION
	.align		4
        /*0000*/ 	.byte	0x04, 0x37
        /*0002*/ 	.short	(.L_11 - .L_10)
.L_10:
        /*0004*/ 	.word	0x0000007c


	//----- nvinfo : EIATTR_KPARAM_INFO
	.align		4
.L_11:
        /*0008*/ 	.byte	0x04, 0x17
        /*000a*/ 	.short	(.L_13 - .L_12)
.L_12:
        /*000c*/ 	.word	0x00000000
        /*0010*/ 	.short	0x0007
        /*0012*/ 	.short	0x0038
        /*0014*/ 	.byte	0x00, 0xf0, 0x11, 0x00


	//----- nvinfo : EIATTR_KPARAM_INFO
	.align		4
.L_13:
        /*0018*/ 	.byte	0x04, 0x17
        /*001a*/ 	.short	(.L_15 - .L_14)
.L_14:
        /*001c*/ 	.word	0x00000000
        /*0020*/ 	.short	0x0006
        /*0022*/ 	.short	0x0030
        /*0024*/ 	.byte	0x00, 0xf4, 0x21, 0x00


	//----- nvinfo : EIATTR_KPARAM_INFO
	.align		4
.L_15:
        /*0028*/ 	.byte	0x04, 0x17
        /*002a*/ 	.short	(.L_17 - .L_16)
.L_16:
        /*002c*/ 	.word	0x00000000
        /*0030*/ 	.short	0x0005
        /*0032*/ 	.short	0x0028
        /*0034*/ 	.byte	0x00, 0xf4, 0x21, 0x00


	//----- nvinfo : EIATTR_KPARAM_INFO
	.align		4
.L_17:
        /*0038*/ 	.byte	0x04, 0x17
        /*003a*/ 	.short	(.L_19 - .L_18)
.L_18:
        /*003c*/ 	.word	0x00000000
        /*0040*/ 	.short	0x0004
        /*0042*/ 	.short	0x0020
        /*0044*/ 	.byte	0x00, 0xf4, 0x21, 0x00


	//----- nvinfo : EIATTR_KPARAM_INFO
	.align		4
.L_19:
        /*0048*/ 	.byte	0x04, 0x17
        /*004a*/ 	.short	(.L_21 - .L_20)
.L_20:
        /*004c*/ 	.word	0x00000000
        /*0050*/ 	.short	0x0003
        /*0052*/ 	.short	0x0018
        /*0054*/ 	.byte	0x00, 0xf4, 0x21, 0x00


	//----- nvinfo : EIATTR_KPARAM_INFO
	.align		4
.L_21:
        /*0058*/ 	.byte	0x04, 0x17
        /*005a*/ 	.short	(.L_23 - .L_22)
.L_22:
        /*005c*/ 	.word	0x00000000
        /*0060*/ 	.short	0x0002
        /*0062*/ 	.short	0x0010
        /*0064*/ 	.byte	0x00, 0xf4, 0x21, 0x00


	//----- nvinfo : EIATTR_KPARAM_INFO
	.align		4
.L_23:
        /*0068*/ 	.byte	0x04, 0x17
        /*006a*/ 	.short	(.L_25 - .L_24)
.L_24:
        /*006c*/ 	.word	0x00000000
        /*0070*/ 	.short	0x0001
        /*0072*/ 	.short	0x0008
        /*0074*/ 	.byte	0x00, 0xf4, 0x21, 0x00


	//----- nvinfo : EIATTR_KPARAM_INFO
	.align		4
.L_25:
        /*0078*/ 	.byte	0x04, 0x17
        /*007a*/ 	.short	(.L_27 - .L_26)
.L_26:
        /*007c*/ 	.word	0x00000000
        /*0080*/ 	.short	0x0000
        /*0082*/ 	.short	0x0000
        /*0084*/ 	.byte	0x00, 0xf4, 0x21, 0x00


	//----- nvinfo : EIATTR_SPARSE_MMA_MASK
	.align		4
.L_27:
        /*0088*/ 	.byte	0x03, 0x50
        /*008a*/ 	.short	0x0000


	//----- nvinfo : EIATTR_MAXREG_COUNT
	.align		4
        /*008c*/ 	.byte	0x03, 0x1b
        /*008e*/ 	.short	0x00ff


	//----- nvinfo : EIATTR_EXIT_INSTR_OFFSETS
	.align		4
        /*0090*/ 	.byte	0x04, 0x1c
        /*0092*/ 	.short	(.L_29 - .L_28)


	//   ....[0]....
.L_28:
        /*0094*/ 	.word	0x00000e10


	//   ....[1]....
        /*0098*/ 	.word	0x00000e30


	//----- nvinfo : EIATTR_REQNTID
	.align		4
.L_29:
        /*009c*/ 	.byte	0x04, 0x10
        /*009e*/ 	.short	(.L_31 - .L_30)
.L_30:
        /*00a0*/ 	.word	0x00000080
        /*00a4*/ 	.word	0x00000001
        /*00a8*/ 	.word	0x00000001


	//----- nvinfo : EIATTR_CBANK_PARAM_SIZE
	.align		4
.L_31:
        /*00ac*/ 	.byte	0x03, 0x19
        /*00ae*/ 	.short	0x003c


	//----- nvinfo : EIATTR_PARAM_CBANK
	.align		4
        /*00b0*/ 	.byte	0x04, 0x0a
        /*00b2*/ 	.short	(.L_33 - .L_32)
	.align		4
.L_32:
        /*00b4*/ 	.word	index@(.nv.constant0.triton_poi_fused__native_batch_norm_legit_no_training_add_6)
        /*00b8*/ 	.short	0x0210
        /*00ba*/ 	.short	0x003c


	//----- nvinfo : EIATTR_SW_WAR
	.align		4
.L_33:
        /*00bc*/ 	.byte	0x04, 0x36
        /*00be*/ 	.short	(.L_35 - .L_34)
.L_34:
        /*00c0*/ 	.word	0x00000008
.L_35:


//--------------------- .nv.callgraph             --------------------------
	.section	.nv.callgraph,"",@"SHT_CUDA_CALLGRAPH"
	.align	4
	.sectionentsize	8
	.align		4
        /*0000*/ 	.word	0x00000000
	.align		4
        /*0004*/ 	.word	0xffffffff
	.align		4
        /*0008*/ 	.word	0x00000000
	.align		4
        /*000c*/ 	.word	0xfffffffe
	.align		4
        /*0010*/ 	.word	0x00000000
	.align		4
        /*0014*/ 	.word	0xfffffffd
	.align		4
        /*0018*/ 	.word	0x00000000
	.align		4
        /*001c*/ 	.word	0xfffffffc


//--------------------- .nv.constant4             --------------------------
	.section	.nv.constant4,"a",@progbits
	.align	8
	.align		8
.nv.constant4:
        /*0000*/ 	.dword	_$_str
	.align		8
        /*0008*/ 	.dword	_$_str_$_2


//--------------------- .text.triton_poi_fused__native_batch_norm_legit_no_training_add_6 --------------------------
	.section	.text.triton_poi_fused__native_batch_norm_legit_no_training_add_6,"ax",@progbits
	.align	128
        .global         triton_poi_fused__native_batch_norm_legit_no_training_add_6
        .type           triton_poi_fused__native_batch_norm_legit_no_training_add_6,@function
        .size           triton_poi_fused__native_batch_norm_legit_no_training_add_6,(.L_x_1 - triton_poi_fused__native_batch_norm_legit_no_training_add_6)
        .other          triton_poi_fused__native_batch_norm_legit_no_training_add_6,@"STO_CUDA_ENTRY STV_DEFAULT"
triton_poi_fused__native_batch_norm_legit_no_training_add_6:
.text.triton_poi_fused__native_batch_norm_legit_no_training_add_6:
[----:B------:R-:W0:Y:S01]  /*0000*/  LDC R1, c[0x0][0x28] ;  /* 0x00000a00ff017b82 */ /* 0x000e220000000800 */
[----:B------:R-:W1:Y:S07]  /*0010*/  S2R R0, SR_TID.X ;  /* 0x0000000000007919 */ /* 0x000e6e0000002100 */
[----:B------:R-:W2:Y:S01]  /*0020*/  LDC.64 R28, c[0x0][0x218] ;  /* 0x00008600ff1c7b82 */ /* 0x000ea20000000a00 */
[----:B------:R-:W-:Y:S02]  /*0030*/  CS2R R16, SRZ ;  /* 0x0000000000107805 */ /* 0x000fe4000001ff00 */
[----:B------:R-:W-:Y:S01]  /*0040*/  CS2R R8, SRZ ;  /* 0x0000000000087805 */ /* 0x000fe2000001ff00 */
[----:B------:R-:W3:Y:S01]  /*0050*/  S2R R3, SR_CTAID.X ;  /* 0x0000000000037919 */ /* 0x000ee20000002500 */
[----:B------:R-:W-:Y:S01]  /*0060*/  CS2R R10, SRZ ;  /* 0x00000000000a7805 */ /* 0x000fe2000001ff00 */
[----:B------:R-:W-:-:S02]  /*0070*/  ULDC.64 UR4, c[0x0][0x208] ;  /* 0x0000820000047ab9 */ /* 0x000fc40000000a00 */
[----:B------:R-:W4:Y:S01]  /*0080*/  LDC.64 R14, c[0x0][0x220] ;  /* 0x00008800ff0e7b82 */ /* 0x000f220000000a00 */
[----:B-1----:R-:W-:-:S04]  /*0090*/  SHF.L.U32 R0, R0, 0x2, RZ ;  /* 0x0000000200007819 */ /* 0x002fc800000006ff */
[----:B------:R-:W-:-:S04]  /*00a0*/  LOP3.LUT R0, R0, 0x1fc, RZ, 0xc0, !PT ;  /* 0x000001fc00007812 */ /* 0x000fc800078ec0ff */
[----:B---3--:R-:W-:Y:S02]  /*00b0*/  LEA R0, R3, R0, 0xa ;  /* 0x0000000003007211 */ /* 0x008fe400078e50ff */
[----:B------:R-:W1:Y:S02]  /*00c0*/  LDC.64 R2, c[0x0][0x210] ;  /* 0x00008400ff027b82 */ /* 0x000e640000000a00 */
[C---:B------:R-:W-:Y:S01]  /*00d0*/  ISETP.GE.AND P1, PT, R0.reuse, 0x18800, PT ;  /* 0x000188000000780c */ /* 0x040fe20003f26270 */
[----:B------:R-:W-:-:S05]  /*00e0*/  IMAD.HI R4, R0, 0x5397829d, RZ ;  /* 0x5397829d00047827 */ /* 0x000fca00078e02ff */
[----:B------:R-:W-:-:S04]  /*00f0*/  SHF.R.U32.HI R5, RZ, 0x1f, R4 ;  /* 0x0000001fff057819 */ /* 0x000fc80000011604 */
[----:B------:R-:W-:-:S04]  /*0100*/  LEA.HI.SX32 R5, R4, R5, 0x18 ;  /* 0x0000000504057211 */ /* 0x000fc800078fc2ff */
[----:B------:R-:W-:-:S04]  /*0110*/  LEA.HI R4, R5, R5, RZ, 0x5 ;  /* 0x0000000505047211 */ /* 0x000fc800078f28ff */
[----:B------:R-:W-:-:S04]  /*0120*/  LOP3.LUT R4, R4, 0xffffffe0, RZ, 0xc0, !PT ;  /* 0xffffffe004047812 */ /* 0x000fc800078ec0ff */
[----:B------:R-:W-:Y:S01]  /*0130*/  IADD3 R25, R5, -R4, RZ ;  /* 0x8000000405197210 */ /* 0x000fe20007ffe0ff */
[----:B-1----:R-:W-:-:S04]  /*0140*/  IMAD.WIDE R2, R0, 0x4, R2 ;  /* 0x0000000400027825 */ /* 0x002fc800078e0202 */
[----:B--2---:R-:W-:Y:S01]  /*0150*/  IMAD.WIDE R4, R25, 0x4, R28 ;  /* 0x0000000419047825 */ /* 0x004fe200078e021c */
[----:B------:R-:W2:Y:S04]  /*0160*/  @!P1 LDG.E.128 R8, desc[UR4][R2.64] ;  /* 0x0000000402089981 */ /* 0x000ea8000c1e1d00 */
[----:B------:R-:W2:Y:S01]  /*0170*/  @!P1 LDG.E.EL R16, desc[UR4][R4.64] ;  /* 0x0000000404109981 */ /* 0x000ea2000c2e1900 */
[----:B------:R-:W-:Y:S02]  /*0180*/  IADD3 R6, R0, 0x200, RZ ;  /* 0x0000020000067810 */ /* 0x000fe40007ffe0ff */
[----:B------:R-:W-:Y:S02]  /*0190*/  CS2R R22, SRZ ;  /* 0x0000000000167805 */ /* 0x000fe4000001ff00 */
[----:B------:R-:W-:-:S02]  /*01a0*/  CS2R R20, SRZ ;  /* 0x0000000000147805 */ /* 0x000fc4000001ff00 */
[----:B------:R-:W-:Y:S02]  /*01b0*/  CS2R R18, SRZ ;  /* 0x0000000000127805 */ /* 0x000fe4000001ff00 */
[C---:B------:R-:W-:Y:S01]  /*01c0*/  ISETP.GE.AND P0, PT, R6.reuse, 0x18800, PT ;  /* 0x000188000600780c */ /* 0x040fe20003f06270 */
[----:B------:R-:W-:Y:S01]  /*01d0*/  IMAD.HI R7, R6, 0x5397829d, RZ ;  /* 0x5397829d06077827 */ /* 0x000fe200078e02ff */
[----:B------:R-:W3:Y:S04]  /*01e0*/  @!P1 LDG.E.EL R17, desc[UR4][R4.64] ;  /* 0x0000000404119981 */ /* 0x000ee8000c2e1900 */
[----:B------:R-:W-:Y:S01]  /*01f0*/  SHF.R.U32.HI R12, RZ, 0x1f, R7 ;  /* 0x0000001fff0c7819 */ /* 0x000fe20000011607 */
[----:B------:R-:W5:Y:S03]  /*0200*/  @!P1 LDG.E.EL R23, desc[UR4][R4.64] ;  /* 0x0000000404179981 */ /* 0x000f66000c2e1900 */
[----:B------:R-:W-:Y:S01]  /*0210*/  LEA.HI.SX32 R12, R7, R12, 0x18 ;  /* 0x0000000c070c7211 */ /* 0x000fe200078fc2ff */
[----:B------:R1:W3:Y:S03]  /*0220*/  @!P1 LDG.E.EL R20, desc[UR4][R4.64] ;  /* 0x0000000404149981 */ /* 0x0002e6000c2e1900 */
[----:B------:R-:W-:-:S04]  /*0230*/  LEA.HI R7, R12, R12, RZ, 0x5 ;  /* 0x0000000c0c077211 */ /* 0x000fc800078f28ff */
[----:B------:R-:W-:-:S04]  /*0240*/  LOP3.LUT R7, R7, 0xffffffe0, RZ, 0xc0, !PT ;  /* 0xffffffe007077812 */ /* 0x000fc800078ec0ff */
[----:B------:R-:W-:Y:S01]  /*0250*/  IADD3 R13, R12, -R7, RZ ;  /* 0x800000070c0d7210 */ /* 0x000fe20007ffe0ff */
[----:B------:R-:W-:-:S04]  /*0260*/  HFMA2.MMA R12, -RZ, RZ, 0, 0 ;  /* 0x00000000ff0c7435 */ /* 0x000fc800000001ff */
[----:B------:R-:W-:Y:S01]  /*0270*/  IMAD.WIDE R28, R13, 0x4, R28 ;  /* 0x000000040d1c7825 */ /* 0x000fe200078e021c */
[----:B------:R-:W-:Y:S02]  /*0280*/  MOV R26, RZ ;  /* 0x000000ff001a7202 */ /* 0x000fe40000000f00 */
[----:B-1----:R-:W-:Y:S02]  /*0290*/  CS2R R4, SRZ ;  /* 0x0000000000047805 */ /* 0x002fe4000001ff00 */
[----:B------:R-:W-:Y:S01]  /*02a0*/  CS2R R6, SRZ ;  /* 0x0000000000067805 */ /* 0x000fe2000001ff00 */
[----:B------:R-:W3:Y:S04]  /*02b0*/  @!P0 LDG.E.EL R18, desc[UR4][R28.64] ;  /* 0x000000041c128981 */ /* 0x000ee8000c2e1900 */
[----:B------:R-:W3:Y:S04]  /*02c0*/  @!P0 LDG.E.EL R12, desc[UR4][R28.64] ;  /* 0x000000041c0c8981 */ /* 0x000ee8000c2e1900 */
[----:B------:R-:W3:Y:S04]  /*02d0*/  @!P0 LDG.E.EL R21, desc[UR4][R28.64] ;  /* 0x000000041c158981 */ /* 0x000ee8000c2e1900 */
[----:B------:R4:W3:Y:S04]  /*02e0*/  @!P0 LDG.E.EL R22, desc[UR4][R28.64] ;  /* 0x000000041c168981 */ /* 0x0008e8000c2e1900 */
[----:B------:R1:W3:Y:S01]  /*02f0*/  @!P0 LDG.E.128 R4, desc[UR4][R2.64+0x800] ;  /* 0x0008000402048981 */ /* 0x0002e2000c1e1d00 */
[----:B----4-:R-:W-:-:S05]  /*0300*/  IMAD.WIDE R28, R25, 0x4, R14 ;  /* 0x00000004191c7825 */ /* 0x010fca00078e020e */
[----:B------:R-:W4:Y:S01]  /*0310*/  @!P1 LDG.E.EL R26, desc[UR4][R28.64] ;  /* 0x000000041c1a9981 */ /* 0x000f22000c2e1900 */
[----:B-1----:R-:W-:Y:S02]  /*0320*/  CS2R R2, SRZ ;  /* 0x0000000000027805 */ /* 0x002fe4000001ff00 */
[----:B------:R-:W-:Y:S01]  /*0330*/  MOV R24, RZ ;  /* 0x000000ff00187202 */ /* 0x000fe20000000f00 */
[----:B------:R-:W-:Y:S01]  /*0340*/  IMAD.WIDE R14, R13, 0x4, R14 ;  /* 0x000000040d0e7825 */ /* 0x000fe200078e020e */
[----:B------:R-:W4:Y:S04]  /*0350*/  @!P1 LDG.E.EL R19, desc[UR4][R28.64] ;  /* 0x000000041c139981 */ /* 0x000f28000c2e1900 */
[----:B------:R-:W4:Y:S04]  /*0360*/  @!P1 LDG.E.EL R3, desc[UR4][R28.64] ;  /* 0x000000041c039981 */ /* 0x000f28000c2e1900 */
[----:B------:R-:W4:Y:S04]  /*0370*/  @!P0 LDG.E.EL R24, desc[UR4][R14.64] ;  /* 0x000000040e188981 */ /* 0x000f28000c2e1900 */
[----:B------:R-:W4:Y:S01]  /*0380*/  @!P0 LDG.E.EL R2, desc[UR4][R14.64] ;  /* 0x000000040e028981 */ /* 0x000f22000c2e1900 */
[----:B--2---:R-:W-:Y:S01]  /*0390*/  FADD R16, -R16, R11 ;  /* 0x0000000b10107221 */ /* 0x004fe20000000100 */
[----:B------:R-:W-:-:S10]  /*03a0*/  HFMA2.MMA R11, -RZ, RZ, 0, 0 ;  /* 0x00000000ff0b7435 */ /* 0x000fd400000001ff */
[----:B------:R1:W2:Y:S01]  /*03b0*/  @!P1 LDG.E.EL R11, desc[UR4][R28.64] ;  /* 0x000000041c0b9981 */ /* 0x0002a2000c2e1900 */
[----:B-----5:R-:W-:Y:S01]  /*03c0*/  FADD R8, -R23, R8 ;  /* 0x0000000817087221 */ /* 0x020fe20000000100 */
[----:B---3--:R-:W-:Y:S01]  /*03d0*/  FADD R20, -R20, R9 ;  /* 0x0000000914147221 */ /* 0x008fe20000000100 */
[----:B------:R-:W-:Y:S01]  /*03e0*/  HFMA2.MMA R9, -RZ, RZ, 0, 0 ;  /* 0x00000000ff097435 */ /* 0x000fe200000001ff */
[----:B------:R-:W-:-:S06]  /*03f0*/  MOV R23, RZ ;  /* 0x000000ff00177202 */ /* 0x000fcc0000000f00 */
[----:B------:R-:W3:Y:S04]  /*0400*/  @!P0 LDG.E.EL R23, desc[UR4][R14.64] ;  /* 0x000000040e178981 */ /* 0x000ee8000c2e1900 */
[----:B------:R5:W3:Y:S01]  /*0410*/  @!P0 LDG.E.EL R9, desc[UR4][R14.64] ;  /* 0x000000040e098981 */ /* 0x000ae2000c2e1900 */
[----:B----4-:R-:W-:-:S06]  /*0420*/  FADD R26, R26, 9.9999997473787516356e-06 ;  /* 0x3727c5ac1a1a7421 */ /* 0x010fcc0000000000 */
[----:B------:R-:W4:Y:S01]  /*0430*/  MUFU.SQRT R26, R26 ;  /* 0x0000001a001a7308 */ /* 0x000f220000002000 */
[----:B------:R-:W-:-:S07]  /*0440*/  FADD R3, R3, 9.9999997473787516356e-06 ;  /* 0x3727c5ac03037421 */ /* 0x000fce0000000000 */
[----:B------:R-:W5:Y:S01]  /*0450*/  MUFU.SQRT R3, R3 ;  /* 0x0000000300037308 */ /* 0x000f620000002000 */
[----:B-1----:R-:W-:Y:S01]  /*0460*/  FADD R28, R24, 9.9999997473787516356e-06 ;  /* 0x3727c5ac181c7421 */ /* 0x002fe20000000000 */
[----:B------:R-:W-:Y:S01]  /*0470*/  HFMA2.MMA R24, -RZ, RZ, 1.625, 0 ;  /* 0x3e800000ff187435 */ /* 0x000fe200000001ff */
[----:B------:R-:W-:Y:S01]  /*0480*/  FADD R19, R19, 9.9999997473787516356e-06 ;  /* 0x3727c5ac13137421 */ /* 0x000fe20000000000 */
[C---:B----4-:R-:W-:Y:S02]  /*0490*/  FSETP.GT.AND P3, PT, R26.reuse, 8.50705917302346158658e+37, PT ;  /* 0x7e8000001a00780b */ /* 0x050fe40003f64000 */
[----:B------:R-:W-:-:S03]  /*04a0*/  FSETP.GEU.AND P2, PT, R26, 1.175494350822287508e-38, PT ;  /* 0x008000001a00780b */ /* 0x000fc60003f4e000 */
[----:B------:R-:W1:Y:S01]  /*04b0*/  MUFU.SQRT R19, R19 ;  /* 0x0000001300137308 */ /* 0x000e620000002000 */
[----:B-----5:R-:W-:Y:S02]  /*04c0*/  FSETP.GT.AND P6, PT, R3, 8.50705917302346158658e+37, PT ;  /* 0x7e8000000300780b */ /* 0x020fe40003fc4000 */
[----:B------:R-:W-:-:S05]  /*04d0*/  FSEL R27, R24, 1, P3 ;  /* 0x3f800000181b7808 */ /* 0x000fca0001800000 */
[----:B------:R-:W-:Y:S02]  /*04e0*/  @P3 FMUL R26, R26, 0.25 ;  /* 0x3e8000001a1a3820 */ /* 0x000fe40000400000 */
[----:B------:R-:W-:Y:S02]  /*04f0*/  @!P2 FMUL R27, R27, 16777216 ;  /* 0x4b8000001b1ba820 */ /* 0x000fe40000400000 */
[----:B------:R-:W-:Y:S01]  /*0500*/  @!P2 FMUL R26, R26, 16777216 ;  /* 0x4b8000001a1aa820 */ /* 0x000fe20000400000 */
[C---:B------:R-:W-:Y:S02]  /*0510*/  FSETP.GEU.AND P5, PT, R3.reuse, 1.175494350822287508e-38, PT ;  /* 0x008000000300780b */ /* 0x040fe40003fae000 */
[----:B0-----:R-:W-:Y:S01]  /*0520*/  FSEL R14, R24, 1, P6 ;  /* 0x3f800000180e7808 */ /* 0x001fe20003000000 */
[----:B------:R-:W-:Y:S01]  /*0530*/  @P6 FMUL R3, R3, 0.25 ;  /* 0x3e80000003036820 */ /* 0x000fe20000400000 */
[C---:B-1----:R-:W-:Y:S02]  /*0540*/  FSETP.GT.AND P3, PT, R19.reuse, 8.50705917302346158658e+37, PT ;  /* 0x7e8000001300780b */ /* 0x042fe40003f64000 */
[----:B------:R-:W-:Y:S01]  /*0550*/  FSETP.GEU.AND P4, PT, R19, 1.175494350822287508e-38, PT ;  /* 0x008000001300780b */ /* 0x000fe20003f8e000 */
[----:B------:R-:W0:Y:S01]  /*0560*/  MUFU.SQRT R28, R28 ;  /* 0x0000001c001c7308 */ /* 0x000e220000002000 */
[----:B------:R-:W-:Y:S01]  /*0570*/  FADD R22, -R22, R7 ;  /* 0x0000000716167221 */ /* 0x000fe20000000100 */
[----:B------:R-:W-:-:S02]  /*0580*/  FADD R21, -R21, R6 ;  /* 0x0000000615157221 */ /* 0x000fc40000000100 */
[----:B------:R-:W1:Y:S02]  /*0590*/  LDC.64 R6, c[0x0][0x228] ;  /* 0x00008a00ff067b82 */ /* 0x000e640000000a00 */
[----:B------:R-:W-:-:S04]  /*05a0*/  @!P5 FMUL R3, R3, 16777216 ;  /* 0x4b8000000303d820 */ /* 0x000fc80000400000 */
[----:B------:R-:W-:Y:S01]  /*05b0*/  @P3 FMUL R19, R19, 0.25 ;  /* 0x3e80000013133820 */ /* 0x000fe20000400000 */
[----:B------:R-:W-:-:S03]  /*05c0*/  FADD R17, -R17, R10 ;  /* 0x0000000a11117221 */ /* 0x000fc60000000100 */
[----:B------:R-:W-:Y:S01]  /*05d0*/  @!P4 FMUL R19, R19, 16777216 ;  /* 0x4b8000001313c820 */ /* 0x000fe20000400000 */
[----:B------:R-:W-:Y:S01]  /*05e0*/  FADD R10, -R18, R5 ;  /* 0x00000005120a7221 */ /* 0x000fe20000000100 */
[----:B------:R-:W4:Y:S01]  /*05f0*/  MUFU.RCP R3, R3 ;  /* 0x0000000300037308 */ /* 0x000f220000001000 */
[----:B------:R-:W-:Y:S01]  /*0600*/  FADD R12, -R12, R4 ;  /* 0x000000040c0c7221 */ /* 0x000fe20000000100 */
[----:B------:R-:W-:Y:S01]  /*0610*/  @!P5 FMUL R14, R14, 16777216 ;  /* 0x4b8000000e0ed820 */ /* 0x000fe20000400000 */
[----:B0-----:R-:W-:-:S05]  /*0620*/  FSETP.GT.AND P5, PT, R28, 8.50705917302346158658e+37, PT ;  /* 0x7e8000001c00780b */ /* 0x001fca0003fa4000 */
[----:B------:R-:W0:Y:S01]  /*0630*/  MUFU.RCP R18, R19 ;  /* 0x0000001300127308 */ /* 0x000e220000001000 */
[----:B------:R-:W-:-:S07]  /*0640*/  FSEL R5, R24, 1, P3 ;  /* 0x3f80000018057808 */ /* 0x000fce0001800000 */
[----:B------:R-:W5:Y:S01]  /*0650*/  MUFU.RCP R26, R26 ;  /* 0x0000001a001a7308 */ /* 0x000f620000001000 */
[C---:B------:R-:W-:Y:S01]  /*0660*/  FSETP.GEU.AND P3, PT, R28.reuse, 1.175494350822287508e-38, PT ;  /* 0x008000001c00780b */ /* 0x040fe20003f6e000 */
[----:B------:R-:W-:Y:S01]  /*0670*/  @!P4 FMUL R5, R5, 16777216 ;  /* 0x4b8000000505c820 */ /* 0x000fe20000400000 */
[----:B----4-:R-:W-:Y:S01]  /*0680*/  FMUL R15, R3, R14 ;  /* 0x0000000e030f7220 */ /* 0x010fe20000400000 */
[----:B------:R-:W-:Y:S02]  /*0690*/  @P5 FMUL R28, R28, 0.25 ;  /* 0x3e8000001c1c5820 */ /* 0x000fe40000400000 */
[----:B0-----:R-:W-:Y:S01]  /*06a0*/  FMUL R18, R18, R5 ;  /* 0x0000000512127220 */ /* 0x001fe20000400000 */
[----:B------:R-:W-:Y:S01]  /*06b0*/  FADD R2, R2, 9.9999997473787516356e-06 ;  /* 0x3727c5ac02027421 */ /* 0x000fe20000000000 */
[----:B------:R-:W-:Y:S01]  /*06c0*/  FMUL R20, R20, R15 ;  /* 0x0000000f14147220 */ /* 0x000fe20000400000 */
[----:B------:R-:W-:Y:S01]  /*06d0*/  CS2R R14, SRZ ;  /* 0x00000000000e7805 */ /* 0x000fe2000001ff00 */
[----:B------:R-:W-:Y:S01]  /*06e0*/  FMUL R17, R17, R18 ;  /* 0x0000001211117220 */ /* 0x000fe20000400000 */
[----:B-1----:R-:W-:-:S04]  /*06f0*/  IMAD.WIDE R18, R25, 0x4, R6 ;  /* 0x0000000419127825 */ /* 0x002fc800078e0206 */
[----:B-----5:R-:W-:Y:S01]  /*0700*/  FMUL R27, R26, R27 ;  /* 0x0000001b1a1b7220 */ /* 0x020fe20000400000 */
[----:B------:R-:W-:Y:S01]  /*0710*/  MOV R26, RZ ;  /* 0x000000ff001a7202 */ /* 0x000fe20000000f00 */
[----:B------:R-:W-:Y:S01]  /*0720*/  @!P3 FMUL R28, R28, 16777216 ;  /* 0x4b8000001c1cb820 */ /* 0x000fe20000400000 */
[----:B------:R-:W4:Y:S01]  /*0730*/  @!P1 LDG.E.EL R15, desc[UR4][R18.64] ;  /* 0x00000004120f9981 */ /* 0x000f22000c2e1900 */
[----:B------:R-:W-:Y:S02]  /*0740*/  FMUL R27, R8, R27 ;  /* 0x0000001b081b7220 */ /* 0x000fe40000400000 */
[----:B------:R-:W0:Y:S01]  /*0750*/  MUFU.SQRT R8, R2 ;  /* 0x0000000200087308 */ /* 0x000e220000002000 */
[----:B------:R-:W5:Y:S04]  /*0760*/  @!P1 LDG.E.EL R26, desc[UR4][R18.64] ;  /* 0x00000004121a9981 */ /* 0x000f68000c2e1900 */
[----:B------:R-:W3:Y:S03]  /*0770*/  @!P1 LDG.E.EL R14, desc[UR4][R18.64] ;  /* 0x00000004120e9981 */ /* 0x000ee6000c2e1900 */
[----:B------:R-:W1:Y:S01]  /*0780*/  MUFU.RCP R28, R28 ;  /* 0x0000001c001c7308 */ /* 0x000e620000001000 */
[----:B------:R-:W-:-:S05]  /*0790*/  FSEL R3, R24, 1, P5 ;  /* 0x3f80000018037808 */ /* 0x000fca0002800000 */
[----:B------:R-:W-:Y:S01]  /*07a0*/  @!P3 FMUL R3, R3, 16777216 ;  /* 0x4b8000000303b820 */ /* 0x000fe20000400000 */
[----:B0-----:R-:W-:Y:S01]  /*07b0*/  FSETP.GEU.AND P3, PT, R8, 1.175494350822287508e-38, PT ;  /* 0x008000000800780b */ /* 0x001fe20003f6e000 */
[----:B------:R-:W-:-:S04]  /*07c0*/  IMAD.WIDE R6, R13, 0x4, R6 ;  /* 0x000000040d067825 */ /* 0x000fc800078e0206 */
[----:B-1----:R-:W-:Y:S01]  /*07d0*/  FMUL R28, R28, R3 ;  /* 0x000000031c1c7220 */ /* 0x002fe20000400000 */
[----:B------:R-:W-:-:S06]  /*07e0*/  CS2R R2, SRZ ;  /* 0x0000000000027805 */ /* 0x000fcc000001ff00 */
[----:B------:R-:W3:Y:S04]  /*07f0*/  @!P0 LDG.E.EL R2, desc[UR4][R6.64] ;  /* 0x0000000406028981 */ /* 0x000ee8000c2e1900 */
[----:B------:R-:W3:Y:S01]  /*0800*/  @!P0 LDG.E.EL R3, desc[UR4][R6.64] ;  /* 0x0000000406038981 */ /* 0x000ee2000c2e1900 */
[----:B--2---:R-:W-:-:S06]  /*0810*/  FADD R11, R11, 9.9999997473787516356e-06 ;  /* 0x3727c5ac0b0b7421 */ /* 0x004fcc0000000000 */
[----:B------:R-:W0:Y:S02]  /*0820*/  MUFU.SQRT R11, R11 ;  /* 0x0000000b000b7308 */ /* 0x000e240000002000 */
[C---:B0-----:R-:W-:Y:S02]  /*0830*/  FSETP.GT.AND P2, PT, R11.reuse, 8.50705917302346158658e+37, PT ;  /* 0x7e8000000b00780b */ /* 0x041fe40003f44000 */
[----:B------:R-:W-:-:S11]  /*0840*/  FSETP.GEU.AND P6, PT, R11, 1.175494350822287508e-38, PT ;  /* 0x008000000b00780b */ /* 0x000fd60003fce000 */
[----:B------:R-:W-:-:S04]  /*0850*/  @P2 FMUL R11, R11, 0.25 ;  /* 0x3e8000000b0b2820 */ /* 0x000fc80000400000 */
[----:B------:R-:W-:-:S06]  /*0860*/  @!P6 FMUL R11, R11, 16777216 ;  /* 0x4b8000000b0be820 */ /* 0x000fcc0000400000 */
[----:B------:R-:W0:Y:S01]  /*0870*/  MUFU.RCP R11, R11 ;  /* 0x0000000b000b7308 */ /* 0x000e220000001000 */
[----:B------:R-:W-:-:S05]  /*0880*/  FSEL R4, R24, 1, P2 ;  /* 0x3f80000018047808 */ /* 0x000fca0001000000 */
[----:B------:R-:W-:-:S04]  /*0890*/  @!P6 FMUL R4, R4, 16777216 ;  /* 0x4b8000000404e820 */ /* 0x000fc80000400000 */
[----:B0-----:R-:W-:-:S04]  /*08a0*/  FMUL R11, R11, R4 ;  /* 0x000000040b0b7220 */ /* 0x001fc80000400000 */
[----:B------:R-:W-:Y:S01]  /*08b0*/  FMUL R16, R16, R11 ;  /* 0x0000000b10107220 */ /* 0x000fe20000400000 */
[----:B------:R-:W-:-:S10]  /*08c0*/  HFMA2.MMA R11, -RZ, RZ, 0, 0 ;  /* 0x00000000ff0b7435 */ /* 0x000fd400000001ff */
[----:B------:R0:W2:Y:S02]  /*08d0*/  @!P1 LDG.E.EL R11, desc[UR4][R18.64] ;  /* 0x00000004120b9981 */ /* 0x0000a4000c2e1900 */
[----:B0-----:R-:W0:Y:S01]  /*08e0*/  LDC.64 R18, c[0x0][0x230] ;  /* 0x00008c00ff127b82 */ /* 0x001e220000000a00 */
[----:B------:R-:W-:Y:S02]  /*08f0*/  FSETP.GT.AND P2, PT, R8, 8.50705917302346158658e+37, PT ;  /* 0x7e8000000800780b */ /* 0x000fe40003f44000 */
[----:B------:R-:W-:-:S06]  /*0900*/  CS2R R4, SRZ ;  /* 0x0000000000047805 */ /* 0x000fcc000001ff00 */
[----:B------:R-:W2:Y:S04]  /*0910*/  @!P0 LDG.E.EL R4, desc[UR4][R6.64] ;  /* 0x0000000406048981 */ /* 0x000ea8000c2e1900 */
[----:B------:R0:W2:Y:S01]  /*0920*/  @!P0 LDG.E.EL R5, desc[UR4][R6.64] ;  /* 0x0000000406058981 */ /* 0x0000a2000c2e1900 */
[----:B------:R-:W-:-:S04]  /*0930*/  @P2 FMUL R8, R8, 0.25 ;  /* 0x3e80000008082820 */ /* 0x000fc80000400000 */
[----:B------:R-:W-:Y:S01]  /*0940*/  @!P3 FMUL R8, R8, 16777216 ;  /* 0x4b8000000808b820 */ /* 0x000fe20000400000 */
[----:B0-----:R-:W-:-:S04]  /*0950*/  IMAD.WIDE R6, R25, 0x4, R18 ;  /* 0x0000000419067825 */ /* 0x001fc800078e0212 */
[----:B------:R-:W-:Y:S01]  /*0960*/  IMAD.WIDE R18, R13, 0x4, R18 ;  /* 0x000000040d127825 */ /* 0x000fe200078e0212 */
[----:B------:R-:W-:Y:S01]  /*0970*/  HFMA2.MMA R13, -RZ, RZ, 0, 0 ;  /* 0x00000000ff0d7435 */ /* 0x000fe200000001ff */
[----:B------:R0:W1:Y:S02]  /*0980*/  MUFU.RCP R29, R8 ;  /* 0x00000008001d7308 */ /* 0x0000640000001000 */
[----:B0-----:R-:W-:Y:S01]  /*0990*/  FMUL R8, R12, R28 ;  /* 0x0000001c0c087220 */ /* 0x001fe20000400000 */
[----:B------:R-:W-:-:S06]  /*09a0*/  MOV R28, RZ ;  /* 0x000000ff001c7202 */ /* 0x000fcc0000000f00 */
[----:B------:R-:W4:Y:S04]  /*09b0*/  @!P1 LDG.E.EL R13, desc[UR4][R6.64] ;  /* 0x00000004060d9981 */ /* 0x000f28000c2e1900 */
[----:B------:R-:W5:Y:S01]  /*09c0*/  @!P1 LDG.E.EL R28, desc[UR4][R6.64] ;  /* 0x00000004061c9981 */ /* 0x000f62000c2e1900 */
[----:B----4-:R-:W-:Y:S01]  /*09d0*/  FFMA R20, R20, R15, R13 ;  /* 0x0000000f14147223 */ /* 0x010fe2000000000d */
[----:B------:R-:W-:Y:S01]  /*09e0*/  HFMA2.MMA R13, -RZ, RZ, 0, 0 ;  /* 0x00000000ff0d7435 */ /* 0x000fe200000001ff */
[----:B------:R-:W-:Y:S01]  /*09f0*/  MOV R15, RZ ;  /* 0x000000ff000f7202 */ /* 0x000fe20000000f00 */
[----:B-----5:R-:W-:Y:S01]  /*0a00*/  FFMA R25, R27, R26, R28 ;  /* 0x0000001a1b197223 */ /* 0x020fe2000000001c */
[----:B------:R-:W-:Y:S01]  /*0a10*/  HFMA2.MMA R28, -RZ, RZ, 0, 0 ;  /* 0x00000000ff1c7435 */ /* 0x000fe200000001ff */
[----:B------:R-:W-:-:S03]  /*0a20*/  MOV R26, RZ ;  /* 0x000000ff001a7202 */ /* 0x000fc60000000f00 */
[----:B------:R-:W2:Y:S04]  /*0a30*/  @!P0 LDG.E.EL R15, desc[UR4][R18.64] ;  /* 0x00000004120f8981 */ /* 0x000ea8000c2e1900 */
[----:B------:R-:W4:Y:S04]  /*0a40*/  @!P1 LDG.E.EL R13, desc[UR4][R6.64] ;  /* 0x00000004060d9981 */ /* 0x000f28000c2e1900 */
[----:B------:R0:W5:Y:S04]  /*0a50*/  @!P1 LDG.E.EL R26, desc[UR4][R6.64] ;  /* 0x00000004061a9981 */ /* 0x000168000c2e1900 */
[----:B------:R-:W5:Y:S01]  /*0a60*/  @!P0 LDG.E.EL R28, desc[UR4][R18.64] ;  /* 0x00000004121c8981 */ /* 0x000f62000c2e1900 */
[----:B------:R-:W-:Y:S01]  /*0a70*/  FSEL R12, R24, 1, P2 ;  /* 0x3f800000180c7808 */ /* 0x000fe20001000000 */
[----:B0-----:R-:W0:Y:S04]  /*0a80*/  LDC.64 R6, c[0x0][0x238] ;  /* 0x00008e00ff067b82 */ /* 0x001e280000000a00 */
[----:B------:R-:W-:Y:S01]  /*0a90*/  @!P3 FMUL R12, R12, 16777216 ;  /* 0x4b8000000c0cb820 */ /* 0x000fe20000400000 */
[----:B---3--:R-:W-:-:S03]  /*0aa0*/  FADD R9, R9, 9.9999997473787516356e-06 ;  /* 0x3727c5ac09097421 */ /* 0x008fc60000000000 */
[----:B-1----:R-:W-:Y:S01]  /*0ab0*/  FMUL R12, R29, R12 ;  /* 0x0000000c1d0c7220 */ /* 0x002fe20000400000 */
[----:B------:R1:W3:Y:S03]  /*0ac0*/  MUFU.SQRT R27, R9 ;  /* 0x00000009001b7308 */ /* 0x0002e60000002000 */
[----:B------:R-:W-:Y:S01]  /*0ad0*/  FMUL R10, R10, R12 ;  /* 0x0000000c0a0a7220 */ /* 0x000fe20000400000 */
[----:B------:R-:W-:Y:S01]  /*0ae0*/  MOV R12, RZ ;  /* 0x000000ff000c7202 */ /* 0x000fe20000000f00 */
[----:B-1----:R-:W-:Y:S01]  /*0af0*/  HFMA2.MMA R9, -RZ, RZ, 0, 0 ;  /* 0x00000000ff097435 */ /* 0x002fe200000001ff */
[----:B0-----:R-:W-:Y:S01]  /*0b00*/  IMAD.WIDE R6, R0, 0x4, R6 ;  /* 0x0000000400067825 */ /* 0x001fe200078e0206 */
[C---:B---3--:R-:W-:Y:S02]  /*0b10*/  FSETP.GT.AND P2, PT, R27.reuse, 8.50705917302346158658e+37, PT ;  /* 0x7e8000001b00780b */ /* 0x048fe40003f44000 */
[----:B------:R-:W-:Y:S01]  /*0b20*/  FSETP.GEU.AND P3, PT, R27, 1.175494350822287508e-38, PT ;  /* 0x008000001b00780b */ /* 0x000fe20003f6e000 */
[----:B------:R-:W-:Y:S01]  /*0b30*/  FADD R23, R23, 9.9999997473787516356e-06 ;  /* 0x3727c5ac17177421 */ /* 0x000fe20000000000 */
[----:B--2---:R-:W-:Y:S01]  /*0b40*/  FFMA R4, R8, R4, R15 ;  /* 0x0000000408047223 */ /* 0x004fe2000000000f */
[----:B------:R-:W-:Y:S01]  /*0b50*/  HFMA2.MMA R15, -RZ, RZ, 0, 0 ;  /* 0x00000000ff0f7435 */ /* 0x000fe200000001ff */
[----:B----4-:R-:W-:Y:S01]  /*0b60*/  FFMA R16, R16, R11, R13 ;  /* 0x0000000b10107223 */ /* 0x010fe2000000000d */
[----:B------:R-:W-:-:S02]  /*0b70*/  HFMA2.MMA R13, -RZ, RZ, 0, 0 ;  /* 0x00000000ff0d7435 */ /* 0x000fc400000001ff */
[----:B------:R-:W-:Y:S01]  /*0b80*/  HFMA2.MMA R11, -RZ, RZ, 0, 0 ;  /* 0x00000000ff0b7435 */ /* 0x000fe200000001ff */
[----:B-----5:R-:W-:Y:S01]  /*0b90*/  FFMA R17, R17, R14, R26 ;  /* 0x0000000e11117223 */ /* 0x020fe2000000001a */
[----:B------:R-:W-:Y:S02]  /*0ba0*/  MOV R14, RZ ;  /* 0x000000ff000e7202 */ /* 0x000fe40000000f00 */
[----:B------:R-:W-:Y:S01]  /*0bb0*/  MOV R8, RZ ;  /* 0x000000ff00087202 */ /* 0x000fe20000000f00 */
[----:B------:R-:W-:Y:S01]  /*0bc0*/  FFMA R5, R10, R5, R28 ;  /* 0x000000050a057223 */ /* 0x000fe2000000001c */
[----:B------:R-:W-:Y:S02]  /*0bd0*/  MOV R10, RZ ;  /* 0x000000ff000a7202 */ /* 0x000fe40000000f00 */
[----:B------:R-:W2:Y:S04]  /*0be0*/  @!P1 LDG.E.128 R12, desc[UR4][R6.64] ;  /* 0x00000004060c9981 */ /* 0x000ea8000c1e1d00 */
[----:B------:R0:W3:Y:S02]  /*0bf0*/  @!P0 LDG.E.128 R8, desc[UR4][R6.64+0x800] ;  /* 0x0008000406088981 */ /* 0x0000e4000c1e1d00 */
[----:B0-----:R-:W-:-:S06]  /*0c00*/  CS2R R6, SRZ ;  /* 0x0000000000067805 */ /* 0x001fcc000001ff00 */
[----:B------:R-:W4:Y:S04]  /*0c10*/  @!P0 LDG.E.EL R6, desc[UR4][R18.64] ;  /* 0x0000000412068981 */ /* 0x000f28000c2e1900 */
[----:B------:R0:W5:Y:S01]  /*0c20*/  @!P0 LDG.E.EL R7, desc[UR4][R18.64] ;  /* 0x0000000412078981 */ /* 0x000162000c2e1900 */
[----:B------:R-:W-:-:S04]  /*0c30*/  @P2 FMUL R27, R27, 0.25 ;  /* 0x3e8000001b1b2820 */ /* 0x000fc80000400000 */
[----:B------:R-:W-:-:S04]  /*0c40*/  @!P3 FMUL R27, R27, 16777216 ;  /* 0x4b8000001b1bb820 */ /* 0x000fc80000400000 */
[----:B------:R-:W-:Y:S01]  /*0c50*/  MUFU.RCP R26, R27 ;  /* 0x0000001b001a7308 */ /* 0x000fe20000001000 */
[----:B------:R-:W-:Y:S01]  /*0c60*/  FSEL R29, R24, 1, P2 ;  /* 0x3f800000181d7808 */ /* 0x000fe20001000000 */
[----:B0-----:R-:W0:Y:S06]  /*0c70*/  LDC.64 R18, c[0x0][0x240] ;  /* 0x00009000ff127b82 */ /* 0x001e2c0000000a00 */
[----:B------:R-:W1:Y:S01]  /*0c80*/  MUFU.SQRT R27, R23 ;  /* 0x00000017001b7308 */ /* 0x000e620000002000 */
[----:B------:R-:W-:Y:S01]  /*0c90*/  @!P3 FMUL R29, R29, 16777216 ;  /* 0x4b8000001d1db820 */ /* 0x000fe20000400000 */
[----:B-1----:R-:W-:-:S02]  /*0ca0*/  FSETP.GT.AND P2, PT, R27, 8.50705917302346158658e+37, PT ;  /* 0x7e8000001b00780b */ /* 0x002fc40003f44000 */
[----:B------:R-:W-:-:S11]  /*0cb0*/  FSETP.GEU.AND P3, PT, R27, 1.175494350822287508e-38, PT ;  /* 0x008000001b00780b */ /* 0x000fd60003f6e000 */
[----:B------:R-:W-:-:S04]  /*0cc0*/  @P2 FMUL R27, R27, 0.25 ;  /* 0x3e8000001b1b2820 */ /* 0x000fc80000400000 */
[----:B------:R-:W-:-:S06]  /*0cd0*/  @!P3 FMUL R27, R27, 16777216 ;  /* 0x4b8000001b1bb820 */ /* 0x000fcc0000400000 */
[----:B------:R-:W1:Y:S01]  /*0ce0*/  MUFU.RCP R27, R27 ;  /* 0x0000001b001b7308 */ /* 0x000e620000001000 */
[----:B------:R-:W-:Y:S01]  /*0cf0*/  FSEL R24, R24, 1, P2 ;  /* 0x3f80000018187808 */ /* 0x000fe20001000000 */
[----:B------:R-:W-:-:S04]  /*0d00*/  FMUL R26, R26, R29 ;  /* 0x0000001d1a1a7220 */ /* 0x000fc80000400000 */
[----:B------:R-:W-:Y:S01]  /*0d10*/  @!P3 FMUL R24, R24, 16777216 ;  /* 0x4b8000001818b820 */ /* 0x000fe20000400000 */
[----:B------:R-:W-:Y:S01]  /*0d20*/  FMUL R21, R21, R26 ;  /* 0x0000001a15157220 */ /* 0x000fe20000400000 */
[----:B0-----:R-:W-:-:S04]  /*0d30*/  IMAD.WIDE R18, R0, 0x4, R18 ;  /* 0x0000000400127825 */ /* 0x001fc800078e0212 */
[----:B-1----:R-:W-:-:S04]  /*0d40*/  FMUL R29, R27, R24 ;  /* 0x000000181b1d7220 */ /* 0x002fc80000400000 */
[----:B------:R-:W-:Y:S01]  /*0d50*/  FMUL R22, R22, R29 ;  /* 0x0000001d16167220 */ /* 0x000fe20000400000 */
[----:B--2---:R-:W-:Y:S01]  /*0d60*/  FADD R12, R25, R12 ;  /* 0x0000000c190c7221 */ /* 0x004fe20000000000 */
[----:B------:R-:W-:Y:S01]  /*0d70*/  FADD R13, R20, R13 ;  /* 0x0000000d140d7221 */ /* 0x000fe20000000000 */
[----:B------:R-:W-:Y:S01]  /*0d80*/  FADD R14, R17, R14 ;  /* 0x0000000e110e7221 */ /* 0x000fe20000000000 */
[----:B------:R-:W-:Y:S01]  /*0d90*/  FADD R15, R16, R15 ;  /* 0x0000000f100f7221 */ /* 0x000fe20000000000 */
[----:B---3--:R-:W-:Y:S01]  /*0da0*/  FADD R8, R4, R8 ;  /* 0x0000000804087221 */ /* 0x008fe20000000000 */
[----:B------:R-:W-:-:S03]  /*0db0*/  FADD R9, R5, R9 ;  /* 0x0000000905097221 */ /* 0x000fc60000000000 */
[----:B------:R0:W-:Y:S01]  /*0dc0*/  @!P1 STG.E.128 desc[UR4][R18.64], R12 ;  /* 0x0000000c12009986 */ /* 0x0001e2000c101d04 */
[----:B----4-:R-:W-:Y:S01]  /*0dd0*/  FFMA R21, R21, R2, R6 ;  /* 0x0000000215157223 */ /* 0x010fe20000000006 */
[----:B-----5:R-:W-:-:S03]  /*0de0*/  FFMA R22, R22, R3, R7 ;  /* 0x0000000316167223 */ /* 0x020fc60000000007 */
[----:B------:R-:W-:Y:S01]  /*0df0*/  FADD R10, R21, R10 ;  /* 0x0000000a150a7221 */ /* 0x000fe20000000000 */
[----:B------:R-:W-:Y:S01]  /*0e00*/  FADD R11, R22, R11 ;  /* 0x0000000b160b7221 */ /* 0x000fe20000000000 */
[----:B0-----:R-:W-:Y:S06]  /*0e10*/  @P0 EXIT ;  /* 0x000000000000094d */ /* 0x001fec0003800000 */
[----:B------:R-:W-:Y:S01]  /*0e20*/  STG.E.128 desc[UR4][R18.64+0x800], R8 ;  /* 0x0008000812007986 */ /* 0x000fe2000c101d04 */
[----:B------:R-:W-:Y:S05]  /*0e30*/  EXIT ;  /* 0x000000000000794d */ /* 0x000fea0003800000 */
.L_x_0:
[----:B------:R-:W-:-:S00]  /*0e40*/  BRA `(.L_x_0) ;  /* 0xfffffffc00fc7947 */ /* 0x000fc0000383ffff */
[----:B------:R-:W-:-:S00]  /*0e50*/  NOP ;  /* 0x0000000000007918 */ /* 0x000fc00000000000 */
        /* <DEDUP_REMOVED lines=10> */
.L_x_1:


//--------------------- .nv.global.init           --------------------------
	.section	.nv.global.init,"aw",@progbits
.nv.global.init:
	.type		_$_str,@object
	.size		_$_str,(_$_str_$_2 - _$_str)
_$_str:
        /*0000*/ 	.byte	0x5f, 0x5f, 0x43, 0x55, 0x44, 0x41, 0x5f, 0x46, 0x54, 0x5a, 0x00
	.type		_$_str_$_2,@object
	.size		_$_str_$_2,(.L_1 - _$_str_$_2)
_$_str_$_2:
        /*000b*/ 	.byte	0x5f, 0x5f, 0x43, 0x55, 0x44, 0x41, 0x5f, 0x50, 0x52, 0x45, 0x43, 0x5f, 0x53, 0x51, 0x52, 0x54
        /*001b*/ 	.byte	0x00
.L_1:


//--------------------- .nv.constant0.triton_poi_fused__native_batch_norm_legit_no_training_add_6 --------------------------
	.section	.nv.constant0.triton_poi_fused__native_batch_norm_legit_no_training_add_6,"a",@progbits
	.sectionflags	@""
	.align	4
.nv.constant0.triton_poi_fused__native_batch_norm_legit_no_training_add_6:
	.zero		588
